//
// Generated by NVIDIA NVVM Compiler
//
// Compiler Build ID: CL-36424714
// Cuda compilation tools, release 13.0, V13.0.88
// Based on NVVM 20.0.0
//

.version 9.0
.target sm_100
.address_size 64

	// .globl	_Z3revPiS_

.visible .entry _Z3revPiS_(
	.param .u64 .ptr .align 1 _Z3revPiS__param_0,
	.param .u64 .ptr .align 1 _Z3revPiS__param_1
)
{
	.reg .b32 	%r<6>;
	.reg .b64 	%rd<8>;

	ld.param.u64 	%rd1, [_Z3revPiS__param_0];
	ld.param.u64 	%rd2, [_Z3revPiS__param_1];
	cvta.to.global.u64 	%rd3, %rd2;
	cvta.to.global.u64 	%rd4, %rd1;
	mov.u32 	%r1, %tid.x;
	mov.u32 	%r2, %ctaid.x;
	mov.u32 	%r3, %ntid.x;
	mad.lo.s32 	%r4, %r2, %r3, %r1;
	mul.wide.s32 	%rd5, %r4, 4;
	sub.s64 	%rd6, %rd4, %rd5;
	ld.global.u32 	%r5, [%rd6+4092];
	add.s64 	%rd7, %rd3, %rd5;
	st.global.u32 	[%rd7], %r5;
	ret;

}


// ===== COMPILED SASS (sm_100) =====

	.target	sm_100

	.elftype	@"ET_EXEC"


//--------------------- .note.nv.tkinfo           --------------------------
	.section	.note.nv.tkinfo,"",@"SHT_NOTE"
	.sectionflags	@"SHF_NOTE_NV_TKINFO"
	.tkinfo
        /*0018*/ 	.word	0x00000002
        /*0030*/ 	.string	""
        /*0030*/ 	.string	"ptxas"
        /*0030*/ 	.string	"Cuda compilation tools, release 13.0, V13.0.88"
        /*0030*/ 	.string	"Build cuda_13.0.r13.0/compiler.36424714_0"
        /*0030*/ 	.string	"-arch sm_100 -m 64 "



//--------------------- .note.nv.cuinfo           --------------------------
	.section	.note.nv.cuinfo,"",@"SHT_NOTE"
	.sectionflags	@"SHF_NOTE_NV_CUINFO"
        /*0018*/ 	.short	0x0002
        /*001a*/ 	.short	0x0064
        /*001c*/ 	.short	0x0082
	.zero		2


//--------------------- .nv.info                  --------------------------
	.section	.nv.info,"",@"SHT_CUDA_INFO"
	.align	4


	//----- nvinfo : EIATTR_REGCOUNT
	.align		4
        /*0000*/ 	.byte	0x04, 0x2f
        /*0002*/ 	.short	(.L_1 - .L_0)
	.align		4
.L_0:
        /*0004*/ 	.word	index@(_Z3revPiS_)
        /*0008*/ 	.word	0x00000008


	//----- nvinfo : EIATTR_FRAME_SIZE
	.align		4
.L_1:
        /*000c*/ 	.byte	0x04, 0x11
        /*000e*/ 	.short	(.L_3 - .L_2)
	.align		4
.L_2:
        /*0010*/ 	.word	index@(_Z3revPiS_)
        /*0014*/ 	.word	0x00000000


	//----- nvinfo : EIATTR_MIN_STACK_SIZE
	.align		4
.L_3:
        /*0018*/ 	.byte	0x04, 0x12
        /*001a*/ 	.short	(.L_5 - .L_4)
	.align		4
.L_4:
        /*001c*/ 	.word	index@(_Z3revPiS_)
        /*0020*/ 	.word	0x00000000
.L_5:


//--------------------- .nv.compat                --------------------------
	.section	.nv.compat,"",@"SHT_CUDA_COMPAT_INFO"
	.align	4
        /*0000*/ 	.byte	0x02, 0x09, 0x00, 0x00, 0x02, 0x02, 0x01, 0x00, 0x02, 0x05, 0x05, 0x00, 0x03, 0x07, 0x01, 0x01
        /*0010*/ 	.byte	0x02, 0x03, 0x00, 0x00, 0x02, 0x06, 0x01, 0x00, 0x04, 0x0b, 0x08, 0x00, 0x09, 0x00, 0x00, 0x00
        /*0020*/ 	.byte	0x00, 0x00, 0x00, 0x00


//--------------------- .nv.info._Z3revPiS_       --------------------------
	.section	.nv.info._Z3revPiS_,"",@"SHT_CUDA_INFO"
	.sectionflags	@""
	.align	4


	//----- nvinfo : EIATTR_CUDA_API_VERSION
	.align		4
        /*0000*/ 	.byte	0x04, 0x37
        /*0002*/ 	.short	(.L_7 - .L_6)
.L_6:
        /*0004*/ 	.word	0x00000082


	//----- nvinfo : EIATTR_KPARAM_INFO
	.align		4
.L_7:
        /*0008*/ 	.byte	0x04, 0x17
        /*000a*/ 	.short	(.L_9 - .L_8)
.L_8:
        /*000c*/ 	.word	0x00000000
        /*0010*/ 	.short	0x0001
        /*0012*/ 	.short	0x0008
        /*0014*/ 	.byte	0x00, 0xf5, 0x21, 0x00


	//----- nvinfo : EIATTR_KPARAM_INFO
	.align		4
.L_9:
        /*0018*/ 	.byte	0x04, 0x17
        /*001a*/ 	.short	(.L_11 - .L_10)
.L_10:
        /*001c*/ 	.word	0x00000000
        /*0020*/ 	.short	0x0000
        /*0022*/ 	.short	0x0000
        /*0024*/ 	.byte	0x00, 0xf5, 0x21, 0x00


	//----- nvinfo : EIATTR_SPARSE_MMA_MASK
	.align		4
.L_11:
        /*0028*/ 	.byte	0x03, 0x50
        /*002a*/ 	.short	0x0000


	//----- nvinfo : EIATTR_MAXREG_COUNT
	.align		4
        /*002c*/ 	.byte	0x03, 0x1b
        /*002e*/ 	.short	0x00ff


	//----- nvinfo : EIATTR_MERCURY_ISA_VERSION
	.align		4
        /*0030*/ 	.byte	0x03, 0x5f
        /*0032*/ 	.short	0x0101


	//----- nvinfo : EIATTR_VRC_CTA_INIT_COUNT
	.align		4
        /*0034*/ 	.byte	0x02, 0x4a
	.zero		1
	.zero		1


	//----- nvinfo : EIATTR_EXIT_INSTR_OFFSETS
	.align		4
        /*0038*/ 	.byte	0x04, 0x1c
        /*003a*/ 	.short	(.L_13 - .L_12)


	//   ....[0]....
.L_12:
        /*003c*/ 	.word	0x000000e0


	//----- nvinfo : EIATTR_CBANK_PARAM_SIZE
	.align		4
.L_13:
        /*0040*/ 	.byte	0x03, 0x19
        /*0042*/ 	.short	0x0010


	//----- nvinfo : EIATTR_PARAM_CBANK
	.align		4
        /*0044*/ 	.byte	0x04, 0x0a
        /*0046*/ 	.short	(.L_15 - .L_14)
	.align		4
.L_14:
        /*0048*/ 	.word	index@(.nv.constant0._Z3revPiS_)
        /*004c*/ 	.short	0x0380
        /*004e*/ 	.short	0x0010


	//----- nvinfo : EIATTR_SW_WAR
	.align		4
.L_15:
        /*0050*/ 	.byte	0x04, 0x36
        /*0052*/ 	.short	(.L_17 - .L_16)
.L_16:
        /*0054*/ 	.word	0x00000008
.L_17:


//--------------------- .nv.callgraph             --------------------------
	.section	.nv.callgraph,"",@"SHT_CUDA_CALLGRAPH"
	.align	4
	.sectionentsize	8
	.align		4
        /*0000*/ 	.word	0x00000000
	.align		4
        /*0004*/ 	.word	0xffffffff
	.align		4
        /*0008*/ 	.word	0x00000000
	.align		4
        /*000c*/ 	.word	0xfffffffe
	.align		4
        /*0010*/ 	.word	0x00000000
	.align		4
        /*0014*/ 	.word	0xfffffffd
	.align		4
        /*0018*/ 	.word	0x00000000
	.align		4
        /*001c*/ 	.word	0xfffffffc


//--------------------- .text._Z3revPiS_          --------------------------
	.section	.text._Z3revPiS_,"ax",@progbits
	.align	128
        .global         _Z3revPiS_
        .type           _Z3revPiS_,@function
        .size           _Z3revPiS_,(.L_x_1 - _Z3revPiS_)
        .other          _Z3revPiS_,@"STO_CUDA_ENTRY STV_DEFAULT"
_Z3revPiS_:
.text._Z3revPiS_:
[----:B------:R-:W-:Y:S01]  /*0000*/  LDC R1, c[0x0][0x37c] ;  /* 0x0000df00ff017b82 */ /* 0x000fe20000000800 */
[----:B------:R-:W0:Y:S07]  /*0010*/  S2R R2, SR_TID.X ;  /* 0x0000000000027919 */ /* 0x000e2e0000002100 */
[----:B------:R-:W0:Y:S01]  /*0020*/  S2UR UR4, SR_CTAID.X ;  /* 0x00000000000479c3 */ /* 0x000e220000002500 */
[----:B------:R-:W1:Y:S07]  /*0030*/  LDCU.128 UR8, c[0x0][0x380] ;  /* 0x00007000ff0877ac */ /* 0x000e6e0008000c00 */
[----:B------:R-:W0:Y:S02]  /*0040*/  LDC R3, c[0x0][0x360] ;  /* 0x0000d800ff037b82 */ /* 0x000e240000000800 */
[----:B0-----:R-:W-:Y:S01]  /*0050*/  IMAD R2, R3, UR4, R2 ;  /* 0x0000000403027c24 */ /* 0x001fe2000f8e0202 */
[----:B------:R-:W0:Y:S03]  /*0060*/  LDCU.64 UR4, c[0x0][0x358] ;  /* 0x00006b00ff0477ac */ /* 0x000e260008000a00 */
[----:B------:R-:W-:-:S03]  /*0070*/  IMAD.WIDE R2, R2, 0x4, RZ ;  /* 0x0000000402027825 */ /* 0x000fc600078e02ff */
[----:B-1----:R-:W-:-:S04]  /*0080*/  IADD3 R4, P0, PT, -R2, UR8, RZ ;  /* 0x0000000802047c10 */ /* 0x002fc8000ff1e1ff */
[----:B------:R-:W-:-:S06]  /*0090*/  IADD3.X R5, PT, PT, ~R3, UR9, RZ, P0, !PT ;  /* 0x0000000903057c10 */ /* 0x000fcc00087fe5ff */
[----:B0-----:R-:W2:Y:S01]  /*00a0*/  LDG.E R5, desc[UR4][R4.64+0xffc] ;  /* 0x000ffc0404057981 */ /* 0x001ea2000c1e1900 */
[----:B------:R-:W-:-:S04]  /*00b0*/  IADD3 R2, P0, PT, R2, UR10, RZ ;  /* 0x0000000a02027c10 */ /* 0x000fc8000ff1e0ff */
[----:B------:R-:W-:-:S05]  /*00c0*/  IADD3.X R3, PT, PT, R3, UR11, RZ, P0, !PT ;  /* 0x0000000b03037c10 */ /* 0x000fca00087fe4ff */
[----:B--2---:R-:W-:Y:S01]  /*00d0*/  STG.E desc[UR4][R2.64], R5 ;  /* 0x0000000502007986 */ /* 0x004fe2000c101904 */
[----:B------:R-:W-:Y:S05]  /*00e0*/  EXIT ;  /* 0x000000000000794d */ /* 0x000fea0003800000 */
.L_x_0:
[----:B------:R-:W-:-:S00]  /*00f0*/  BRA `(.L_x_0) ;  /* 0xfffffffc00fc7947 */ /* 0x000fc0000383ffff */
[----:B------:R-:W-:-:S00]  /*0100*/  NOP ;  /* 0x0000000000007918 */ /* 0x000fc00000000000 */
[----:B------:R-:W-:-:S00]  /*0110*/  NOP ;  /* 0x0000000000007918 */ /* 0x000fc00000000000 */
[----:B------:R-:W-:-:S00]  /*0120*/  NOP ;  /* 0x0000000000007918 */ /* 0x000fc00000000000 */
[----:B------:R-:W-:-:S00]  /*0130*/  NOP ;  /* 0x0000000000007918 */ /* 0x000fc00000000000 */
[----:B------:R-:W-:-:S00]  /*0140*/  NOP ;  /* 0x0000000000007918 */ /* 0x000fc00000000000 */
[----:B------:R-:W-:-:S00]  /*0150*/  NOP ;  /* 0x0000000000007918 */ /* 0x000fc00000000000 */
[----:B------:R-:W-:-:S00]  /*0160*/  NOP ;  /* 0x0000000000007918 */ /* 0x000fc00000000000 */
[----:B------:R-:W-:-:S00]  /*0170*/  NOP ;  /* 0x0000000000007918 */ /* 0x000fc00000000000 */
.L_x_1:


//--------------------- .nv.shared.reserved.0     --------------------------
	.section	.nv.shared.reserved.0,"aw",@nobits
	.weak		__nv_reservedSMEM_offset_0_alias
	.size		__nv_reservedSMEM_offset_0_alias, 0, 64
	.other		__nv_reservedSMEM_offset_0_alias,@"STO_CUDA_RESERVED_SHARED STV_DEFAULT"
__nv_reservedSMEM_offset_0_alias:
	.zero		0
	.zero		64


//--------------------- .nv.constant0._Z3revPiS_  --------------------------
	.section	.nv.constant0._Z3revPiS_,"a",@progbits
	.sectionflags	@""
	.align	4
.nv.constant0._Z3revPiS_:
	.zero		912


//--------------------- SYMBOLS --------------------------

	.type		.nv.reservedSmem.offset0,@object
	.size		.nv.reservedSmem.offset0,0x4
